//
// Generated by NVIDIA NVVM Compiler
//
// Compiler Build ID: CL-36424714
// Cuda compilation tools, release 13.0, V13.0.88
// Based on NVVM 20.0.0
//

.version 9.0
.target sm_100
.address_size 64

	// .globl	_Z9ax_kernelidPd

.visible .entry _Z9ax_kernelidPd(
	.param .u32 _Z9ax_kernelidPd_param_0,
	.param .f64 _Z9ax_kernelidPd_param_1,
	.param .u64 .ptr .align 1 _Z9ax_kernelidPd_param_2
)
{
	.reg .pred 	%p<7>;
	.reg .b32 	%r<31>;
	.reg .b64 	%rd<5>;
	.reg .b64 	%fd<19>;

	ld.param.u32 	%r13, [_Z9ax_kernelidPd_param_0];
	ld.param.f64 	%fd9, [_Z9ax_kernelidPd_param_1];
	ld.param.u64 	%rd2, [_Z9ax_kernelidPd_param_2];
	mov.u32 	%r14, %ctaid.x;
	mov.u32 	%r15, %ntid.x;
	mov.u32 	%r16, %tid.x;
	mad.lo.s32 	%r29, %r14, %r15, %r16;
	mov.u32 	%r17, %nctaid.x;
	mul.lo.s32 	%r2, %r17, %r15;
	setp.ge.s32 	%p1, %r29, %r13;
	@%p1 bra 	$L__BB0_8;
	cvta.to.global.u64 	%rd3, %rd2;
	mul.wide.s32 	%rd4, %r29, 8;
	add.s64 	%rd1, %rd3, %rd4;
	ld.global.f64 	%fd18, [%rd1];
	add.s32 	%r18, %r29, %r2;
	max.s32 	%r19, %r13, %r18;
	setp.lt.s32 	%p2, %r18, %r13;
	selp.u32 	%r20, 1, 0, %p2;
	add.s32 	%r21, %r18, %r20;
	sub.s32 	%r22, %r19, %r21;
	div.u32 	%r23, %r22, %r2;
	add.s32 	%r3, %r23, %r20;
	and.b32  	%r24, %r3, 3;
	setp.eq.s32 	%p3, %r24, 3;
	@%p3 bra 	$L__BB0_4;
	add.s32 	%r25, %r3, 1;
	and.b32  	%r26, %r25, 3;
	neg.s32 	%r27, %r26;
$L__BB0_3:
	.pragma "nounroll";
	mul.f64 	%fd18, %fd9, %fd18;
	add.s32 	%r29, %r29, %r2;
	add.s32 	%r27, %r27, 1;
	setp.ne.s32 	%p4, %r27, 0;
	@%p4 bra 	$L__BB0_3;
$L__BB0_4:
	setp.lt.u32 	%p5, %r3, 3;
	@%p5 bra 	$L__BB0_7;
	shl.b32 	%r10, %r2, 2;
$L__BB0_6:
	mul.f64 	%fd11, %fd9, %fd18;
	mul.f64 	%fd12, %fd9, %fd11;
	mul.f64 	%fd13, %fd9, %fd12;
	mul.f64 	%fd18, %fd9, %fd13;
	add.s32 	%r29, %r10, %r29;
	setp.lt.s32 	%p6, %r29, %r13;
	@%p6 bra 	$L__BB0_6;
$L__BB0_7:
	st.global.f64 	[%rd1], %fd18;
$L__BB0_8:
	ret;

}


// ===== COMPILED SASS (sm_100) =====

	.target	sm_100

	.elftype	@"ET_EXEC"


//--------------------- .note.nv.tkinfo           --------------------------
	.section	.note.nv.tkinfo,"",@"SHT_NOTE"
	.sectionflags	@"SHF_NOTE_NV_TKINFO"
	.tkinfo
        /*0018*/ 	.word	0x00000002
        /*0030*/ 	.string	""
        /*0030*/ 	.string	"ptxas"
        /*0030*/ 	.string	"Cuda compilation tools, release 13.0, V13.0.88"
        /*0030*/ 	.string	"Build cuda_13.0.r13.0/compiler.36424714_0"
        /*0030*/ 	.string	"-arch sm_100 -m 64 "



//--------------------- .note.nv.cuinfo           --------------------------
	.section	.note.nv.cuinfo,"",@"SHT_NOTE"
	.sectionflags	@"SHF_NOTE_NV_CUINFO"
        /*0018*/ 	.short	0x0002
        /*001a*/ 	.short	0x0064
        /*001c*/ 	.short	0x0082
	.zero		2


//--------------------- .nv.info                  --------------------------
	.section	.nv.info,"",@"SHT_CUDA_INFO"
	.align	4


	//----- nvinfo : EIATTR_REGCOUNT
	.align		4
        /*0000*/ 	.byte	0x04, 0x2f
        /*0002*/ 	.short	(.L_1 - .L_0)
	.align		4
.L_0:
        /*0004*/ 	.word	index@(_Z9ax_kernelidPd)
        /*0008*/ 	.word	0x00000010


	//----- nvinfo : EIATTR_FRAME_SIZE
	.align		4
.L_1:
        /*000c*/ 	.byte	0x04, 0x11
        /*000e*/ 	.short	(.L_3 - .L_2)
	.align		4
.L_2:
        /*0010*/ 	.word	index@(_Z9ax_kernelidPd)
        /*0014*/ 	.word	0x00000000


	//----- nvinfo : EIATTR_MIN_STACK_SIZE
	.align		4
.L_3:
        /*0018*/ 	.byte	0x04, 0x12
        /*001a*/ 	.short	(.L_5 - .L_4)
	.align		4
.L_4:
        /*001c*/ 	.word	index@(_Z9ax_kernelidPd)
        /*0020*/ 	.word	0x00000000
.L_5:


//--------------------- .nv.compat                --------------------------
	.section	.nv.compat,"",@"SHT_CUDA_COMPAT_INFO"
	.align	4
        /*0000*/ 	.byte	0x02, 0x09, 0x00, 0x00, 0x02, 0x02, 0x01, 0x00, 0x02, 0x05, 0x05, 0x00, 0x03, 0x07, 0x01, 0x01
        /*0010*/ 	.byte	0x02, 0x03, 0x00, 0x00, 0x02, 0x06, 0x01, 0x00, 0x04, 0x0b, 0x08, 0x00, 0x01, 0x00, 0x00, 0x00
        /*0020*/ 	.byte	0x00, 0x00, 0x00, 0x00


//--------------------- .nv.info._Z9ax_kernelidPd --------------------------
	.section	.nv.info._Z9ax_kernelidPd,"",@"SHT_CUDA_INFO"
	.sectionflags	@""
	.align	4


	//----- nvinfo : EIATTR_CUDA_API_VERSION
	.align		4
        /*0000*/ 	.byte	0x04, 0x37
        /*0002*/ 	.short	(.L_7 - .L_6)
.L_6:
        /*0004*/ 	.word	0x00000082


	//----- nvinfo : EIATTR_KPARAM_INFO
	.align		4
.L_7:
        /*0008*/ 	.byte	0x04, 0x17
        /*000a*/ 	.short	(.L_9 - .L_8)
.L_8:
        /*000c*/ 	.word	0x00000000
        /*0010*/ 	.short	0x0002
        /*0012*/ 	.short	0x0010
        /*0014*/ 	.byte	0x00, 0xf5, 0x21, 0x00


	//----- nvinfo : EIATTR_KPARAM_INFO
	.align		4
.L_9:
        /*0018*/ 	.byte	0x04, 0x17
        /*001a*/ 	.short	(.L_11 - .L_10)
.L_10:
        /*001c*/ 	.word	0x00000000
        /*0020*/ 	.short	0x0001
        /*0022*/ 	.short	0x0008
        /*0024*/ 	.byte	0x00, 0xf0, 0x21, 0x00


	//----- nvinfo : EIATTR_KPARAM_INFO
	.align		4
.L_11:
        /*0028*/ 	.byte	0x04, 0x17
        /*002a*/ 	.short	(.L_13 - .L_12)
.L_12:
        /*002c*/ 	.word	0x00000000
        /*0030*/ 	.short	0x0000
        /*0032*/ 	.short	0x0000
        /*0034*/ 	.byte	0x00, 0xf0, 0x11, 0x00


	//----- nvinfo : EIATTR_SPARSE_MMA_MASK
	.align		4
.L_13:
        /*0038*/ 	.byte	0x03, 0x50
        /*003a*/ 	.short	0x0000


	//----- nvinfo : EIATTR_MAXREG_COUNT
	.align		4
        /*003c*/ 	.byte	0x03, 0x1b
        /*003e*/ 	.short	0x00ff


	//----- nvinfo : EIATTR_MERCURY_ISA_VERSION
	.align		4
        /*0040*/ 	.byte	0x03, 0x5f
        /*0042*/ 	.short	0x0101


	//----- nvinfo : EIATTR_VRC_CTA_INIT_COUNT
	.align		4
        /*0044*/ 	.byte	0x02, 0x4a
	.zero		1
	.zero		1


	//----- nvinfo : EIATTR_EXIT_INSTR_OFFSETS
	.align		4
        /*0048*/ 	.byte	0x04, 0x1c
        /*004a*/ 	.short	(.L_15 - .L_14)


	//   ....[0]....
.L_14:
        /*004c*/ 	.word	0x00000090


	//   ....[1]....
        /*0050*/ 	.word	0x00000410


	//----- nvinfo : EIATTR_CRS_STACK_SIZE
	.align		4
.L_15:
        /*0054*/ 	.byte	0x04, 0x1e
        /*0056*/ 	.short	(.L_17 - .L_16)
.L_16:
        /*0058*/ 	.word	0x00000000


	//----- nvinfo : EIATTR_CBANK_PARAM_SIZE
	.align		4
.L_17:
        /*005c*/ 	.byte	0x03, 0x19
        /*005e*/ 	.short	0x0018


	//----- nvinfo : EIATTR_PARAM_CBANK
	.align		4
        /*0060*/ 	.byte	0x04, 0x0a
        /*0062*/ 	.short	(.L_19 - .L_18)
	.align		4
.L_18:
        /*0064*/ 	.word	index@(.nv.constant0._Z9ax_kernelidPd)
        /*0068*/ 	.short	0x0380
        /*006a*/ 	.short	0x0018


	//----- nvinfo : EIATTR_SW_WAR
	.align		4
.L_19:
        /*006c*/ 	.byte	0x04, 0x36
        /*006e*/ 	.short	(.L_21 - .L_20)
.L_20:
        /*0070*/ 	.word	0x00000008
.L_21:


//--------------------- .nv.callgraph             --------------------------
	.section	.nv.callgraph,"",@"SHT_CUDA_CALLGRAPH"
	.align	4
	.sectionentsize	8
	.align		4
        /*0000*/ 	.word	0x00000000
	.align		4
        /*0004*/ 	.word	0xffffffff
	.align		4
        /*0008*/ 	.word	0x00000000
	.align		4
        /*000c*/ 	.word	0xfffffffe
	.align		4
        /*0010*/ 	.word	0x00000000
	.align		4
        /*0014*/ 	.word	0xfffffffd
	.align		4
        /*0018*/ 	.word	0x00000000
	.align		4
        /*001c*/ 	.word	0xfffffffc


//--------------------- .text._Z9ax_kernelidPd    --------------------------
	.section	.text._Z9ax_kernelidPd,"ax",@progbits
	.align	128
        .global         _Z9ax_kernelidPd
        .type           _Z9ax_kernelidPd,@function
        .size           _Z9ax_kernelidPd,(.L_x_7 - _Z9ax_kernelidPd)
        .other          _Z9ax_kernelidPd,@"STO_CUDA_ENTRY STV_DEFAULT"
_Z9ax_kernelidPd:
.text._Z9ax_kernelidPd:
[----:B------:R-:W-:Y:S01]  /*0000*/  LDC R1, c[0x0][0x37c] ;  /* 0x0000df00ff017b82 */ /* 0x000fe20000000800 */
[----:B------:R-:W0:Y:S07]  /*0010*/  S2R R7, SR_TID.X ;  /* 0x0000000000077919 */ /* 0x000e2e0000002100 */
[----:B------:R-:W0:Y:S01]  /*0020*/  S2UR UR4, SR_CTAID.X ;  /* 0x00000000000479c3 */ /* 0x000e220000002500 */
[----:B------:R-:W1:Y:S07]  /*0030*/  LDCU UR6, c[0x0][0x380] ;  /* 0x00007000ff0677ac */ /* 0x000e6e0008000800 */
[----:B------:R-:W0:Y:S01]  /*0040*/  LDC R0, c[0x0][0x360] ;  /* 0x0000d800ff007b82 */ /* 0x000e220000000800 */
[----:B------:R-:W2:Y:S01]  /*0050*/  LDCU UR5, c[0x0][0x370] ;  /* 0x00006e00ff0577ac */ /* 0x000ea20008000800 */
[----:B0-----:R-:W-:-:S02]  /*0060*/  IMAD R7, R0, UR4, R7 ;  /* 0x0000000400077c24 */ /* 0x001fc4000f8e0207 */
[----:B--2---:R-:W-:-:S03]  /*0070*/  IMAD R0, R0, UR5, RZ ;  /* 0x0000000500007c24 */ /* 0x004fc6000f8e02ff */
[----:B-1----:R-:W-:-:S13]  /*0080*/  ISETP.GE.AND P0, PT, R7, UR6, PT ;  /* 0x0000000607007c0c */ /* 0x002fda000bf06270 */
[----:B------:R-:W-:Y:S05]  /*0090*/  @P0 EXIT ;  /* 0x000000000000094d */ /* 0x000fea0003800000 */
[----:B------:R-:W0:Y:S01]  /*00a0*/  LDC.64 R2, c[0x0][0x390] ;  /* 0x0000e400ff027b82 */ /* 0x000e220000000a00 */
[----:B------:R-:W1:Y:S01]  /*00b0*/  LDCU.64 UR4, c[0x0][0x358] ;  /* 0x00006b00ff0477ac */ /* 0x000e620008000a00 */
[----:B0-----:R-:W-:-:S05]  /*00c0*/  IMAD.WIDE R2, R7, 0x8, R2 ;  /* 0x0000000807027825 */ /* 0x001fca00078e0202 */
[----:B-1----:R0:W5:Y:S01]  /*00d0*/  LDG.E.64 R4, desc[UR4][R2.64] ;  /* 0x0000000402047981 */ /* 0x002162000c1e1b00 */
[----:B------:R-:W1:Y:S01]  /*00e0*/  I2F.U32.RP R12, R0 ;  /* 0x00000000000c7306 */ /* 0x000e620000209000 */
[C---:B------:R-:W-:Y:S01]  /*00f0*/  IMAD.IADD R6, R0.reuse, 0x1, R7 ;  /* 0x0000000100067824 */ /* 0x040fe200078e0207 */
[----:B------:R-:W-:Y:S01]  /*0100*/  ISETP.NE.U32.AND P2, PT, R0, RZ, PT ;  /* 0x000000ff0000720c */ /* 0x000fe20003f45070 */
[----:B------:R-:W-:Y:S01]  /*0110*/  IMAD.MOV R13, RZ, RZ, -R0 ;  /* 0x000000ffff0d7224 */ /* 0x000fe200078e0a00 */
[----:B------:R-:W-:Y:S02]  /*0120*/  BSSY.RECONVERGENT B0, `(.L_x_0) ;  /* 0x0000022000007945 */ /* 0x000fe40003800200 */
[C---:B------:R-:W-:Y:S02]  /*0130*/  ISETP.GE.AND P0, PT, R6.reuse, UR6, PT ;  /* 0x0000000606007c0c */ /* 0x040fe4000bf06270 */
[----:B------:R-:W-:Y:S02]  /*0140*/  VIMNMX R11, PT, PT, R6, UR6, !PT ;  /* 0x00000006060b7c48 */ /* 0x000fe4000ffe0100 */
[----:B------:R-:W-:-:S04]  /*0150*/  SEL R10, RZ, 0x1, P0 ;  /* 0x00000001ff0a7807 */ /* 0x000fc80000000000 */
[----:B------:R-:W-:Y:S01]  /*0160*/  IADD3 R11, PT, PT, R11, -R6, -R10 ;  /* 0x800000060b0b7210 */ /* 0x000fe20007ffe80a */
[----:B-1----:R-:W1:Y:S02]  /*0170*/  MUFU.RCP R12, R12 ;  /* 0x0000000c000c7308 */ /* 0x002e640000001000 */
[----:B-1----:R-:W-:-:S06]  /*0180*/  VIADD R8, R12, 0xffffffe ;  /* 0x0ffffffe0c087836 */ /* 0x002fcc0000000000 */
[----:B------:R1:W2:Y:S02]  /*0190*/  F2I.FTZ.U32.TRUNC.NTZ R9, R8 ;  /* 0x0000000800097305 */ /* 0x0002a4000021f000 */
[----:B-1----:R-:W-:Y:S02]  /*01a0*/  HFMA2 R8, -RZ, RZ, 0, 0 ;  /* 0x00000000ff087431 */ /* 0x002fe400000001ff */
[----:B--2---:R-:W-:-:S04]  /*01b0*/  IMAD R13, R13, R9, RZ ;  /* 0x000000090d0d7224 */ /* 0x004fc800078e02ff */
[----:B------:R-:W-:-:S06]  /*01c0*/  IMAD.HI.U32 R12, R9, R13, R8 ;  /* 0x0000000d090c7227 */ /* 0x000fcc00078e0008 */
[----:B------:R-:W-:-:S04]  /*01d0*/  IMAD.HI.U32 R9, R12, R11, RZ ;  /* 0x0000000b0c097227 */ /* 0x000fc800078e00ff */
[----:B------:R-:W-:-:S04]  /*01e0*/  IMAD.MOV R6, RZ, RZ, -R9 ;  /* 0x000000ffff067224 */ /* 0x000fc800078e0a09 */
[----:B------:R-:W-:-:S05]  /*01f0*/  IMAD R11, R0, R6, R11 ;  /* 0x00000006000b7224 */ /* 0x000fca00078e020b */
[----:B------:R-:W-:-:S13]  /*0200*/  ISETP.GE.U32.AND P0, PT, R11, R0, PT ;  /* 0x000000000b00720c */ /* 0x000fda0003f06070 */
[----:B------:R-:W-:Y:S01]  /*0210*/  @P0 IMAD.IADD R11, R11, 0x1, -R0 ;  /* 0x000000010b0b0824 */ /* 0x000fe200078e0a00 */
[----:B------:R-:W-:-:S04]  /*0220*/  @P0 IADD3 R9, PT, PT, R9, 0x1, RZ ;  /* 0x0000000109090810 */ /* 0x000fc80007ffe0ff */
[----:B------:R-:W-:-:S13]  /*0230*/  ISETP.GE.U32.AND P1, PT, R11, R0, PT ;  /* 0x000000000b00720c */ /* 0x000fda0003f26070 */
[----:B------:R-:W-:Y:S01]  /*0240*/  @P1 VIADD R9, R9, 0x1 ;  /* 0x0000000109091836 */ /* 0x000fe20000000000 */
[----:B------:R-:W-:-:S05]  /*0250*/  @!P2 LOP3.LUT R9, RZ, R0, RZ, 0x33, !PT ;  /* 0x00000000ff09a212 */ /* 0x000fca00078e33ff */
[----:B------:R-:W-:-:S05]  /*0260*/  IMAD.IADD R6, R10, 0x1, R9 ;  /* 0x000000010a067824 */ /* 0x000fca00078e0209 */
[C---:B------:R-:W-:Y:S02]  /*0270*/  LOP3.LUT R8, R6.reuse, 0x3, RZ, 0xc0, !PT ;  /* 0x0000000306087812 */ /* 0x040fe400078ec0ff */
[----:B------:R-:W-:Y:S02]  /*0280*/  ISETP.GE.U32.AND P1, PT, R6, 0x3, PT ;  /* 0x000000030600780c */ /* 0x000fe40003f26070 */
[----:B------:R-:W-:-:S13]  /*0290*/  ISETP.NE.AND P0, PT, R8, 0x3, PT ;  /* 0x000000030800780c */ /* 0x000fda0003f05270 */
[----:B0-----:R-:W-:Y:S05]  /*02a0*/  @!P0 BRA `(.L_x_1) ;  /* 0x0000000000248947 */ /* 0x001fea0003800000 */
[----:B------:R-:W0:Y:S01]  /*02b0*/  LDC.64 R8, c[0x0][0x388] ;  /* 0x0000e200ff087b82 */ /* 0x000e220000000a00 */
[----:B------:R-:W-:-:S04]  /*02c0*/  IADD3 R6, PT, PT, R6, 0x1, RZ ;  /* 0x0000000106067810 */ /* 0x000fc80007ffe0ff */
[----:B------:R-:W-:-:S05]  /*02d0*/  LOP3.LUT R6, R6, 0x3, RZ, 0xc0, !PT ;  /* 0x0000000306067812 */ /* 0x000fca00078ec0ff */
[----:B------:R-:W-:-:S07]  /*02e0*/  IMAD.MOV R6, RZ, RZ, -R6 ;  /* 0x000000ffff067224 */ /* 0x000fce00078e0a06 */
.L_x_2:
[----:B------:R-:W-:Y:S01]  /*02f0*/  VIADD R6, R6, 0x1 ;  /* 0x0000000106067836 */ /* 0x000fe20000000000 */
[----:B0----5:R-:W-:Y:S01]  /*0300*/  DMUL R4, R4, R8 ;  /* 0x0000000804047228 */ /* 0x021fe20000000000 */
[----:B------:R-:W-:-:S03]  /*0310*/  IADD3 R7, PT, PT, R0, R7, RZ ;  /* 0x0000000700077210 */ /* 0x000fc60007ffe0ff */
[----:B------:R-:W-:-:S13]  /*0320*/  ISETP.NE.AND P0, PT, R6, RZ, PT ;  /* 0x000000ff0600720c */ /* 0x000fda0003f05270 */
[----:B------:R-:W-:Y:S05]  /*0330*/  @P0 BRA `(.L_x_2) ;  /* 0xfffffffc00ec0947 */ /* 0x000fea000383ffff */
.L_x_1:
[----:B------:R-:W-:Y:S05]  /*0340*/  BSYNC.RECONVERGENT B0 ;  /* 0x0000000000007941 */ /* 0x000fea0003800200 */
.L_x_0:
[----:B------:R-:W-:Y:S04]  /*0350*/  BSSY.RECONVERGENT B0, `(.L_x_3) ;  /* 0x000000a000007945 */ /* 0x000fe80003800200 */
[----:B------:R-:W-:Y:S05]  /*0360*/  @!P1 BRA `(.L_x_4) ;  /* 0x0000000000209947 */ /* 0x000fea0003800000 */
[----:B------:R-:W0:Y:S02]  /*0370*/  LDCU.64 UR8, c[0x0][0x388] ;  /* 0x00007100ff0877ac */ /* 0x000e240008000a00 */
.L_x_5:
[----:B0----5:R-:W-:Y:S01]  /*0380*/  DMUL R4, R4, UR8 ;  /* 0x0000000804047c28 */ /* 0x021fe20008000000 */
[----:B------:R-:W-:-:S05]  /*0390*/  IMAD R7, R0, 0x4, R7 ;  /* 0x0000000400077824 */ /* 0x000fca00078e0207 */
[----:B------:R-:W-:Y:S02]  /*03a0*/  ISETP.GE.AND P0, PT, R7, UR6, PT ;  /* 0x0000000607007c0c */ /* 0x000fe4000bf06270 */
[----:B------:R-:W-:-:S08]  /*03b0*/  DMUL R4, R4, UR8 ;  /* 0x0000000804047c28 */ /* 0x000fd00008000000 */
[----:B------:R-:W-:-:S08]  /*03c0*/  DMUL R4, R4, UR8 ;  /* 0x0000000804047c28 */ /* 0x000fd00008000000 */
[----:B------:R-:W-:Y:S01]  /*03d0*/  DMUL R4, R4, UR8 ;  /* 0x0000000804047c28 */ /* 0x000fe20008000000 */
[----:B------:R-:W-:Y:S10]  /*03e0*/  @!P0 BRA `(.L_x_5) ;  /* 0xfffffffc00e48947 */ /* 0x000ff4000383ffff */
.L_x_4:
[----:B------:R-:W-:Y:S05]  /*03f0*/  BSYNC.RECONVERGENT B0 ;  /* 0x0000000000007941 */ /* 0x000fea0003800200 */
.L_x_3:
[----:B-----5:R-:W-:Y:S01]  /*0400*/  STG.E.64 desc[UR4][R2.64], R4 ;  /* 0x0000000402007986 */ /* 0x020fe2000c101b04 */
[----:B------:R-:W-:Y:S05]  /*0410*/  EXIT ;  /* 0x000000000000794d */ /* 0x000fea0003800000 */
.L_x_6:
[----:B------:R-:W-:-:S00]  /*0420*/  BRA `(.L_x_6) ;  /* 0xfffffffc00fc7947 */ /* 0x000fc0000383ffff */
[----:B------:R-:W-:-:S00]  /*0430*/  NOP ;  /* 0x0000000000007918 */ /* 0x000fc00000000000 */
        /* <DEDUP_REMOVED lines=12> */
.L_x_7:


//--------------------- .nv.shared.reserved.0     --------------------------
	.section	.nv.shared.reserved.0,"aw",@nobits
	.weak		__nv_reservedSMEM_offset_0_alias
	.size		__nv_reservedSMEM_offset_0_alias, 0, 64
	.other		__nv_reservedSMEM_offset_0_alias,@"STO_CUDA_RESERVED_SHARED STV_DEFAULT"
__nv_reservedSMEM_offset_0_alias:
	.zero		0
	.zero		64


//--------------------- .nv.constant0._Z9ax_kernelidPd --------------------------
	.section	.nv.constant0._Z9ax_kernelidPd,"a",@progbits
	.sectionflags	@""
	.align	4
.nv.constant0._Z9ax_kernelidPd:
	.zero		920


//--------------------- SYMBOLS --------------------------

	.type		.nv.reservedSmem.offset0,@object
	.size		.nv.reservedSmem.offset0,0x4
